//
// Generated by NVIDIA NVVM Compiler
//
// Compiler Build ID: CL-36424714
// Cuda compilation tools, release 13.0, V13.0.88
// Based on NVVM 20.0.0
//

.version 9.0
.target sm_100
.address_size 64

	// .globl	_Z12matAddKernelPfS_S_i

.visible .entry _Z12matAddKernelPfS_S_i(
	.param .u64 .ptr .align 1 _Z12matAddKernelPfS_S_i_param_0,
	.param .u64 .ptr .align 1 _Z12matAddKernelPfS_S_i_param_1,
	.param .u64 .ptr .align 1 _Z12matAddKernelPfS_S_i_param_2,
	.param .u32 _Z12matAddKernelPfS_S_i_param_3
)
{
	.reg .pred 	%p<2>;
	.reg .b32 	%r<7>;
	.reg .b32 	%f<4>;
	.reg .b64 	%rd<11>;

	ld.param.u64 	%rd1, [_Z12matAddKernelPfS_S_i_param_0];
	ld.param.u64 	%rd2, [_Z12matAddKernelPfS_S_i_param_1];
	ld.param.u64 	%rd3, [_Z12matAddKernelPfS_S_i_param_2];
	ld.param.u32 	%r2, [_Z12matAddKernelPfS_S_i_param_3];
	mov.u32 	%r3, %ntid.x;
	mov.u32 	%r4, %ctaid.x;
	mov.u32 	%r5, %tid.x;
	mad.lo.s32 	%r1, %r3, %r4, %r5;
	mul.lo.s32 	%r6, %r2, %r2;
	setp.ge.s32 	%p1, %r1, %r6;
	@%p1 bra 	$L__BB0_2;
	cvta.to.global.u64 	%rd4, %rd1;
	cvta.to.global.u64 	%rd5, %rd2;
	cvta.to.global.u64 	%rd6, %rd3;
	mul.wide.s32 	%rd7, %r1, 4;
	add.s64 	%rd8, %rd4, %rd7;
	ld.global.f32 	%f1, [%rd8];
	add.s64 	%rd9, %rd5, %rd7;
	ld.global.f32 	%f2, [%rd9];
	add.f32 	%f3, %f1, %f2;
	add.s64 	%rd10, %rd6, %rd7;
	st.global.f32 	[%rd10], %f3;
$L__BB0_2:
	ret;

}


// ===== COMPILED SASS (sm_100) =====

	.target	sm_100

	.elftype	@"ET_EXEC"


//--------------------- .note.nv.tkinfo           --------------------------
	.section	.note.nv.tkinfo,"",@"SHT_NOTE"
	.sectionflags	@"SHF_NOTE_NV_TKINFO"
	.tkinfo
        /*0018*/ 	.word	0x00000002
        /*0030*/ 	.string	""
        /*0030*/ 	.string	"ptxas"
        /*0030*/ 	.string	"Cuda compilation tools, release 13.0, V13.0.88"
        /*0030*/ 	.string	"Build cuda_13.0.r13.0/compiler.36424714_0"
        /*0030*/ 	.string	"-arch sm_100 -m 64 "



//--------------------- .note.nv.cuinfo           --------------------------
	.section	.note.nv.cuinfo,"",@"SHT_NOTE"
	.sectionflags	@"SHF_NOTE_NV_CUINFO"
        /*0018*/ 	.short	0x0002
        /*001a*/ 	.short	0x0064
        /*001c*/ 	.short	0x0082
	.zero		2


//--------------------- .nv.info                  --------------------------
	.section	.nv.info,"",@"SHT_CUDA_INFO"
	.align	4


	//----- nvinfo : EIATTR_REGCOUNT
	.align		4
        /*0000*/ 	.byte	0x04, 0x2f
        /*0002*/ 	.short	(.L_1 - .L_0)
	.align		4
.L_0:
        /*0004*/ 	.word	index@(_Z12matAddKernelPfS_S_i)
        /*0008*/ 	.word	0x0000000c


	//----- nvinfo : EIATTR_FRAME_SIZE
	.align		4
.L_1:
        /*000c*/ 	.byte	0x04, 0x11
        /*000e*/ 	.short	(.L_3 - .L_2)
	.align		4
.L_2:
        /*0010*/ 	.word	index@(_Z12matAddKernelPfS_S_i)
        /*0014*/ 	.word	0x00000000


	//----- nvinfo : EIATTR_MIN_STACK_SIZE
	.align		4
.L_3:
        /*0018*/ 	.byte	0x04, 0x12
        /*001a*/ 	.short	(.L_5 - .L_4)
	.align		4
.L_4:
        /*001c*/ 	.word	index@(_Z12matAddKernelPfS_S_i)
        /*0020*/ 	.word	0x00000000
.L_5:


//--------------------- .nv.compat                --------------------------
	.section	.nv.compat,"",@"SHT_CUDA_COMPAT_INFO"
	.align	4
        /*0000*/ 	.byte	0x02, 0x09, 0x00, 0x00, 0x02, 0x02, 0x01, 0x00, 0x02, 0x05, 0x05, 0x00, 0x03, 0x07, 0x01, 0x01
        /*0010*/ 	.byte	0x02, 0x03, 0x00, 0x00, 0x02, 0x06, 0x01, 0x00, 0x04, 0x0b, 0x08, 0x00, 0x09, 0x00, 0x00, 0x00
        /*0020*/ 	.byte	0x00, 0x00, 0x00, 0x00


//--------------------- .nv.info._Z12matAddKernelPfS_S_i --------------------------
	.section	.nv.info._Z12matAddKernelPfS_S_i,"",@"SHT_CUDA_INFO"
	.sectionflags	@""
	.align	4


	//----- nvinfo : EIATTR_CUDA_API_VERSION
	.align		4
        /*0000*/ 	.byte	0x04, 0x37
        /*0002*/ 	.short	(.L_7 - .L_6)
.L_6:
        /*0004*/ 	.word	0x00000082


	//----- nvinfo : EIATTR_KPARAM_INFO
	.align		4
.L_7:
        /*0008*/ 	.byte	0x04, 0x17
        /*000a*/ 	.short	(.L_9 - .L_8)
.L_8:
        /*000c*/ 	.word	0x00000000
        /*0010*/ 	.short	0x0003
        /*0012*/ 	.short	0x0018
        /*0014*/ 	.byte	0x00, 0xf0, 0x11, 0x00


	//----- nvinfo : EIATTR_KPARAM_INFO
	.align		4
.L_9:
        /*0018*/ 	.byte	0x04, 0x17
        /*001a*/ 	.short	(.L_11 - .L_10)
.L_10:
        /*001c*/ 	.word	0x00000000
        /*0020*/ 	.short	0x0002
        /*0022*/ 	.short	0x0010
        /*0024*/ 	.byte	0x00, 0xf5, 0x21, 0x00


	//----- nvinfo : EIATTR_KPARAM_INFO
	.align		4
.L_11:
        /*0028*/ 	.byte	0x04, 0x17
        /*002a*/ 	.short	(.L_13 - .L_12)
.L_12:
        /*002c*/ 	.word	0x00000000
        /*0030*/ 	.short	0x0001
        /*0032*/ 	.short	0x0008
        /*0034*/ 	.byte	0x00, 0xf5, 0x21, 0x00


	//----- nvinfo : EIATTR_KPARAM_INFO
	.align		4
.L_13:
        /*0038*/ 	.byte	0x04, 0x17
        /*003a*/ 	.short	(.L_15 - .L_14)
.L_14:
        /*003c*/ 	.word	0x00000000
        /*0040*/ 	.short	0x0000
        /*0042*/ 	.short	0x0000
        /*0044*/ 	.byte	0x00, 0xf5, 0x21, 0x00


	//----- nvinfo : EIATTR_SPARSE_MMA_MASK
	.align		4
.L_15:
        /*0048*/ 	.byte	0x03, 0x50
        /*004a*/ 	.short	0x0000


	//----- nvinfo : EIATTR_MAXREG_COUNT
	.align		4
        /*004c*/ 	.byte	0x03, 0x1b
        /*004e*/ 	.short	0x00ff


	//----- nvinfo : EIATTR_MERCURY_ISA_VERSION
	.align		4
        /*0050*/ 	.byte	0x03, 0x5f
        /*0052*/ 	.short	0x0101


	//----- nvinfo : EIATTR_VRC_CTA_INIT_COUNT
	.align		4
        /*0054*/ 	.byte	0x02, 0x4a
	.zero		1
	.zero		1


	//----- nvinfo : EIATTR_EXIT_INSTR_OFFSETS
	.align		4
        /*0058*/ 	.byte	0x04, 0x1c
        /*005a*/ 	.short	(.L_17 - .L_16)


	//   ....[0]....
.L_16:
        /*005c*/ 	.word	0x00000080


	//   ....[1]....
        /*0060*/ 	.word	0x00000140


	//----- nvinfo : EIATTR_CBANK_PARAM_SIZE
	.align		4
.L_17:
        /*0064*/ 	.byte	0x03, 0x19
        /*0066*/ 	.short	0x001c


	//----- nvinfo : EIATTR_PARAM_CBANK
	.align		4
        /*0068*/ 	.byte	0x04, 0x0a
        /*006a*/ 	.short	(.L_19 - .L_18)
	.align		4
.L_18:
        /*006c*/ 	.word	index@(.nv.constant0._Z12matAddKernelPfS_S_i)
        /*0070*/ 	.short	0x0380
        /*0072*/ 	.short	0x001c


	//----- nvinfo : EIATTR_SW_WAR
	.align		4
.L_19:
        /*0074*/ 	.byte	0x04, 0x36
        /*0076*/ 	.short	(.L_21 - .L_20)
.L_20:
        /*0078*/ 	.word	0x00000008
.L_21:


//--------------------- .nv.callgraph             --------------------------
	.section	.nv.callgraph,"",@"SHT_CUDA_CALLGRAPH"
	.align	4
	.sectionentsize	8
	.align		4
        /*0000*/ 	.word	0x00000000
	.align		4
        /*0004*/ 	.word	0xffffffff
	.align		4
        /*0008*/ 	.word	0x00000000
	.align		4
        /*000c*/ 	.word	0xfffffffe
	.align		4
        /*0010*/ 	.word	0x00000000
	.align		4
        /*0014*/ 	.word	0xfffffffd
	.align		4
        /*0018*/ 	.word	0x00000000
	.align		4
        /*001c*/ 	.word	0xfffffffc


//--------------------- .text._Z12matAddKernelPfS_S_i --------------------------
	.section	.text._Z12matAddKernelPfS_S_i,"ax",@progbits
	.align	128
        .global         _Z12matAddKernelPfS_S_i
        .type           _Z12matAddKernelPfS_S_i,@function
        .size           _Z12matAddKernelPfS_S_i,(.L_x_1 - _Z12matAddKernelPfS_S_i)
        .other          _Z12matAddKernelPfS_S_i,@"STO_CUDA_ENTRY STV_DEFAULT"
_Z12matAddKernelPfS_S_i:
.text._Z12matAddKernelPfS_S_i:
[----:B------:R-:W-:Y:S01]  /*0000*/  LDC R1, c[0x0][0x37c] ;  /* 0x0000df00ff017b82 */ /* 0x000fe20000000800 */
[----:B------:R-:W0:Y:S01]  /*0010*/  S2R R9, SR_CTAID.X ;  /* 0x0000000000097919 */ /* 0x000e220000002500 */
[----:B------:R-:W1:Y:S01]  /*0020*/  LDCU UR4, c[0x0][0x398] ;  /* 0x00007300ff0477ac */ /* 0x000e620008000800 */
[----:B------:R-:W0:Y:S01]  /*0030*/  S2R R0, SR_TID.X ;  /* 0x0000000000007919 */ /* 0x000e220000002100 */
[----:B------:R-:W0:Y:S01]  /*0040*/  LDCU UR5, c[0x0][0x360] ;  /* 0x00006c00ff0577ac */ /* 0x000e220008000800 */
[----:B-1----:R-:W-:Y:S01]  /*0050*/  UIMAD UR4, UR4, UR4, URZ ;  /* 0x00000004040472a4 */ /* 0x002fe2000f8e02ff */
[----:B0-----:R-:W-:-:S05]  /*0060*/  IMAD R9, R9, UR5, R0 ;  /* 0x0000000509097c24 */ /* 0x001fca000f8e0200 */
[----:B------:R-:W-:-:S13]  /*0070*/  ISETP.GE.AND P0, PT, R9, UR4, PT ;  /* 0x0000000409007c0c */ /* 0x000fda000bf06270 */
[----:B------:R-:W-:Y:S05]  /*0080*/  @P0 EXIT ;  /* 0x000000000000094d */ /* 0x000fea0003800000 */
[----:B------:R-:W0:Y:S01]  /*0090*/  LDC.64 R2, c[0x0][0x380] ;  /* 0x0000e000ff027b82 */ /* 0x000e220000000a00 */
[----:B------:R-:W1:Y:S07]  /*00a0*/  LDCU.64 UR4, c[0x0][0x358] ;  /* 0x00006b00ff0477ac */ /* 0x000e6e0008000a00 */
[----:B------:R-:W2:Y:S08]  /*00b0*/  LDC.64 R4, c[0x0][0x388] ;  /* 0x0000e200ff047b82 */ /* 0x000eb00000000a00 */
[----:B------:R-:W3:Y:S01]  /*00c0*/  LDC.64 R6, c[0x0][0x390] ;  /* 0x0000e400ff067b82 */ /* 0x000ee20000000a00 */
[----:B0-----:R-:W-:-:S06]  /*00d0*/  IMAD.WIDE R2, R9, 0x4, R2 ;  /* 0x0000000409027825 */ /* 0x001fcc00078e0202 */
[----:B-1----:R-:W4:Y:S01]  /*00e0*/  LDG.E R2, desc[UR4][R2.64] ;  /* 0x0000000402027981 */ /* 0x002f22000c1e1900 */
[----:B--2---:R-:W-:-:S06]  /*00f0*/  IMAD.WIDE R4, R9, 0x4, R4 ;  /* 0x0000000409047825 */ /* 0x004fcc00078e0204 */
[----:B------:R-:W4:Y:S01]  /*0100*/  LDG.E R5, desc[UR4][R4.64] ;  /* 0x0000000404057981 */ /* 0x000f22000c1e1900 */
[----:B---3--:R-:W-:-:S04]  /*0110*/  IMAD.WIDE R6, R9, 0x4, R6 ;  /* 0x0000000409067825 */ /* 0x008fc800078e0206 */
[----:B----4-:R-:W-:-:S05]  /*0120*/  FADD R9, R2, R5 ;  /* 0x0000000502097221 */ /* 0x010fca0000000000 */
[----:B------:R-:W-:Y:S01]  /*0130*/  STG.E desc[UR4][R6.64], R9 ;  /* 0x0000000906007986 */ /* 0x000fe2000c101904 */
[----:B------:R-:W-:Y:S05]  /*0140*/  EXIT ;  /* 0x000000000000794d */ /* 0x000fea0003800000 */
.L_x_0:
[----:B------:R-:W-:-:S00]  /*0150*/  BRA `(.L_x_0) ;  /* 0xfffffffc00fc7947 */ /* 0x000fc0000383ffff */
[----:B------:R-:W-:-:S00]  /*0160*/  NOP ;  /* 0x0000000000007918 */ /* 0x000fc00000000000 */
        /* <DEDUP_REMOVED lines=9> */
.L_x_1:


//--------------------- .nv.shared.reserved.0     --------------------------
	.section	.nv.shared.reserved.0,"aw",@nobits
	.weak		__nv_reservedSMEM_offset_0_alias
	.size		__nv_reservedSMEM_offset_0_alias, 0, 64
	.other		__nv_reservedSMEM_offset_0_alias,@"STO_CUDA_RESERVED_SHARED STV_DEFAULT"
__nv_reservedSMEM_offset_0_alias:
	.zero		0
	.zero		64


//--------------------- .nv.constant0._Z12matAddKernelPfS_S_i --------------------------
	.section	.nv.constant0._Z12matAddKernelPfS_S_i,"a",@progbits
	.sectionflags	@""
	.align	4
.nv.constant0._Z12matAddKernelPfS_S_i:
	.zero		924


//--------------------- SYMBOLS --------------------------

	.type		.nv.reservedSmem.offset0,@object
	.size		.nv.reservedSmem.offset0,0x4
